//
// Generated by NVIDIA NVVM Compiler
//
// Compiler Build ID: CL-36424714
// Cuda compilation tools, release 13.0, V13.0.88
// Based on NVVM 20.0.0
//

.version 9.0
.target sm_100
.address_size 64

	// .globl	_Z17compute_distancesPKfS0_iiP9DistLabelPKi

.visible .entry _Z17compute_distancesPKfS0_iiP9DistLabelPKi(
	.param .u64 .ptr .align 1 _Z17compute_distancesPKfS0_iiP9DistLabelPKi_param_0,
	.param .u64 .ptr .align 1 _Z17compute_distancesPKfS0_iiP9DistLabelPKi_param_1,
	.param .u32 _Z17compute_distancesPKfS0_iiP9DistLabelPKi_param_2,
	.param .u32 _Z17compute_distancesPKfS0_iiP9DistLabelPKi_param_3,
	.param .u64 .ptr .align 1 _Z17compute_distancesPKfS0_iiP9DistLabelPKi_param_4,
	.param .u64 .ptr .align 1 _Z17compute_distancesPKfS0_iiP9DistLabelPKi_param_5
)
{
	.reg .pred 	%p<11>;
	.reg .b32 	%r<39>;
	.reg .b32 	%f<142>;
	.reg .b64 	%rd<35>;

	ld.param.u64 	%rd12, [_Z17compute_distancesPKfS0_iiP9DistLabelPKi_param_0];
	ld.param.u64 	%rd13, [_Z17compute_distancesPKfS0_iiP9DistLabelPKi_param_1];
	ld.param.u32 	%r24, [_Z17compute_distancesPKfS0_iiP9DistLabelPKi_param_2];
	ld.param.u32 	%r23, [_Z17compute_distancesPKfS0_iiP9DistLabelPKi_param_3];
	ld.param.u64 	%rd10, [_Z17compute_distancesPKfS0_iiP9DistLabelPKi_param_4];
	ld.param.u64 	%rd11, [_Z17compute_distancesPKfS0_iiP9DistLabelPKi_param_5];
	cvta.to.global.u64 	%rd1, %rd12;
	cvta.to.global.u64 	%rd2, %rd13;
	mov.u32 	%r25, %ntid.x;
	mov.u32 	%r26, %ctaid.x;
	mov.u32 	%r27, %tid.x;
	mad.lo.s32 	%r1, %r25, %r26, %r27;
	setp.ge.s32 	%p1, %r1, %r24;
	@%p1 bra 	$L__BB0_15;
	setp.lt.s32 	%p2, %r23, 1;
	mov.f32 	%f141, 0f00000000;
	@%p2 bra 	$L__BB0_14;
	mul.lo.s32 	%r2, %r23, %r1;
	and.b32  	%r3, %r23, 15;
	setp.lt.u32 	%p3, %r23, 16;
	mov.f32 	%f141, 0f00000000;
	mov.b32 	%r35, 0;
	@%p3 bra 	$L__BB0_5;
	and.b32  	%r35, %r23, 2147483632;
	neg.s32 	%r33, %r35;
	add.s64 	%rd33, %rd2, 32;
	add.s64 	%rd4, %rd1, 32;
	mov.f32 	%f141, 0f00000000;
	mov.u32 	%r32, %r2;
$L__BB0_4:
	.pragma "nounroll";
	mul.wide.s32 	%rd14, %r32, 4;
	add.s64 	%rd15, %rd4, %rd14;
	ld.global.f32 	%f18, [%rd33+-32];
	ld.global.f32 	%f19, [%rd15+-32];
	sub.f32 	%f20, %f18, %f19;
	fma.rn.f32 	%f21, %f20, %f20, %f141;
	ld.global.f32 	%f22, [%rd33+-28];
	ld.global.f32 	%f23, [%rd15+-28];
	sub.f32 	%f24, %f22, %f23;
	fma.rn.f32 	%f25, %f24, %f24, %f21;
	ld.global.f32 	%f26, [%rd33+-24];
	ld.global.f32 	%f27, [%rd15+-24];
	sub.f32 	%f28, %f26, %f27;
	fma.rn.f32 	%f29, %f28, %f28, %f25;
	ld.global.f32 	%f30, [%rd33+-20];
	ld.global.f32 	%f31, [%rd15+-20];
	sub.f32 	%f32, %f30, %f31;
	fma.rn.f32 	%f33, %f32, %f32, %f29;
	ld.global.f32 	%f34, [%rd33+-16];
	ld.global.f32 	%f35, [%rd15+-16];
	sub.f32 	%f36, %f34, %f35;
	fma.rn.f32 	%f37, %f36, %f36, %f33;
	ld.global.f32 	%f38, [%rd33+-12];
	ld.global.f32 	%f39, [%rd15+-12];
	sub.f32 	%f40, %f38, %f39;
	fma.rn.f32 	%f41, %f40, %f40, %f37;
	ld.global.f32 	%f42, [%rd33+-8];
	ld.global.f32 	%f43, [%rd15+-8];
	sub.f32 	%f44, %f42, %f43;
	fma.rn.f32 	%f45, %f44, %f44, %f41;
	ld.global.f32 	%f46, [%rd33+-4];
	ld.global.f32 	%f47, [%rd15+-4];
	sub.f32 	%f48, %f46, %f47;
	fma.rn.f32 	%f49, %f48, %f48, %f45;
	ld.global.f32 	%f50, [%rd33];
	ld.global.f32 	%f51, [%rd15];
	sub.f32 	%f52, %f50, %f51;
	fma.rn.f32 	%f53, %f52, %f52, %f49;
	ld.global.f32 	%f54, [%rd33+4];
	ld.global.f32 	%f55, [%rd15+4];
	sub.f32 	%f56, %f54, %f55;
	fma.rn.f32 	%f57, %f56, %f56, %f53;
	ld.global.f32 	%f58, [%rd33+8];
	ld.global.f32 	%f59, [%rd15+8];
	sub.f32 	%f60, %f58, %f59;
	fma.rn.f32 	%f61, %f60, %f60, %f57;
	ld.global.f32 	%f62, [%rd33+12];
	ld.global.f32 	%f63, [%rd15+12];
	sub.f32 	%f64, %f62, %f63;
	fma.rn.f32 	%f65, %f64, %f64, %f61;
	ld.global.f32 	%f66, [%rd33+16];
	ld.global.f32 	%f67, [%rd15+16];
	sub.f32 	%f68, %f66, %f67;
	fma.rn.f32 	%f69, %f68, %f68, %f65;
	ld.global.f32 	%f70, [%rd33+20];
	ld.global.f32 	%f71, [%rd15+20];
	sub.f32 	%f72, %f70, %f71;
	fma.rn.f32 	%f73, %f72, %f72, %f69;
	ld.global.f32 	%f74, [%rd33+24];
	ld.global.f32 	%f75, [%rd15+24];
	sub.f32 	%f76, %f74, %f75;
	fma.rn.f32 	%f77, %f76, %f76, %f73;
	ld.global.f32 	%f78, [%rd33+28];
	ld.global.f32 	%f79, [%rd15+28];
	sub.f32 	%f80, %f78, %f79;
	fma.rn.f32 	%f141, %f80, %f80, %f77;
	add.s32 	%r33, %r33, 16;
	add.s64 	%rd33, %rd33, 64;
	add.s32 	%r32, %r32, 16;
	setp.ne.s32 	%p4, %r33, 0;
	@%p4 bra 	$L__BB0_4;
$L__BB0_5:
	setp.eq.s32 	%p5, %r3, 0;
	@%p5 bra 	$L__BB0_14;
	and.b32  	%r11, %r23, 7;
	setp.lt.u32 	%p6, %r3, 8;
	@%p6 bra 	$L__BB0_8;
	mul.wide.u32 	%rd16, %r35, 4;
	add.s64 	%rd17, %rd2, %rd16;
	ld.global.f32 	%f82, [%rd17];
	add.s32 	%r29, %r35, %r2;
	mul.wide.s32 	%rd18, %r29, 4;
	add.s64 	%rd19, %rd1, %rd18;
	ld.global.f32 	%f83, [%rd19];
	sub.f32 	%f84, %f82, %f83;
	fma.rn.f32 	%f85, %f84, %f84, %f141;
	ld.global.f32 	%f86, [%rd17+4];
	ld.global.f32 	%f87, [%rd19+4];
	sub.f32 	%f88, %f86, %f87;
	fma.rn.f32 	%f89, %f88, %f88, %f85;
	ld.global.f32 	%f90, [%rd17+8];
	ld.global.f32 	%f91, [%rd19+8];
	sub.f32 	%f92, %f90, %f91;
	fma.rn.f32 	%f93, %f92, %f92, %f89;
	ld.global.f32 	%f94, [%rd17+12];
	ld.global.f32 	%f95, [%rd19+12];
	sub.f32 	%f96, %f94, %f95;
	fma.rn.f32 	%f97, %f96, %f96, %f93;
	ld.global.f32 	%f98, [%rd17+16];
	ld.global.f32 	%f99, [%rd19+16];
	sub.f32 	%f100, %f98, %f99;
	fma.rn.f32 	%f101, %f100, %f100, %f97;
	ld.global.f32 	%f102, [%rd17+20];
	ld.global.f32 	%f103, [%rd19+20];
	sub.f32 	%f104, %f102, %f103;
	fma.rn.f32 	%f105, %f104, %f104, %f101;
	ld.global.f32 	%f106, [%rd17+24];
	ld.global.f32 	%f107, [%rd19+24];
	sub.f32 	%f108, %f106, %f107;
	fma.rn.f32 	%f109, %f108, %f108, %f105;
	ld.global.f32 	%f110, [%rd17+28];
	ld.global.f32 	%f111, [%rd19+28];
	sub.f32 	%f112, %f110, %f111;
	fma.rn.f32 	%f141, %f112, %f112, %f109;
	add.s32 	%r35, %r35, 8;
$L__BB0_8:
	setp.eq.s32 	%p7, %r11, 0;
	@%p7 bra 	$L__BB0_14;
	and.b32  	%r14, %r23, 3;
	setp.lt.u32 	%p8, %r11, 4;
	@%p8 bra 	$L__BB0_11;
	mul.wide.u32 	%rd20, %r35, 4;
	add.s64 	%rd21, %rd2, %rd20;
	ld.global.f32 	%f114, [%rd21];
	add.s32 	%r30, %r35, %r2;
	mul.wide.s32 	%rd22, %r30, 4;
	add.s64 	%rd23, %rd1, %rd22;
	ld.global.f32 	%f115, [%rd23];
	sub.f32 	%f116, %f114, %f115;
	fma.rn.f32 	%f117, %f116, %f116, %f141;
	ld.global.f32 	%f118, [%rd21+4];
	ld.global.f32 	%f119, [%rd23+4];
	sub.f32 	%f120, %f118, %f119;
	fma.rn.f32 	%f121, %f120, %f120, %f117;
	ld.global.f32 	%f122, [%rd21+8];
	ld.global.f32 	%f123, [%rd23+8];
	sub.f32 	%f124, %f122, %f123;
	fma.rn.f32 	%f125, %f124, %f124, %f121;
	ld.global.f32 	%f126, [%rd21+12];
	ld.global.f32 	%f127, [%rd23+12];
	sub.f32 	%f128, %f126, %f127;
	fma.rn.f32 	%f141, %f128, %f128, %f125;
	add.s32 	%r35, %r35, 4;
$L__BB0_11:
	setp.eq.s32 	%p9, %r14, 0;
	@%p9 bra 	$L__BB0_14;
	add.s32 	%r38, %r35, %r2;
	mul.wide.u32 	%rd24, %r35, 4;
	add.s64 	%rd34, %rd2, %rd24;
	neg.s32 	%r37, %r14;
$L__BB0_13:
	.pragma "nounroll";
	mul.wide.s32 	%rd25, %r38, 4;
	add.s64 	%rd26, %rd1, %rd25;
	ld.global.f32 	%f129, [%rd34];
	ld.global.f32 	%f130, [%rd26];
	sub.f32 	%f131, %f129, %f130;
	fma.rn.f32 	%f141, %f131, %f131, %f141;
	add.s32 	%r38, %r38, 1;
	add.s64 	%rd34, %rd34, 4;
	add.s32 	%r37, %r37, 1;
	setp.ne.s32 	%p10, %r37, 0;
	@%p10 bra 	$L__BB0_13;
$L__BB0_14:
	sqrt.rn.f32 	%f132, %f141;
	cvta.to.global.u64 	%rd27, %rd10;
	mul.wide.s32 	%rd28, %r1, 8;
	add.s64 	%rd29, %rd27, %rd28;
	st.global.f32 	[%rd29], %f132;
	cvta.to.global.u64 	%rd30, %rd11;
	mul.wide.s32 	%rd31, %r1, 4;
	add.s64 	%rd32, %rd30, %rd31;
	ld.global.u32 	%r31, [%rd32];
	st.global.u32 	[%rd29+4], %r31;
$L__BB0_15:
	ret;

}


// ===== COMPILED SASS (sm_100) =====

	.target	sm_100

	.elftype	@"ET_EXEC"


//--------------------- .note.nv.tkinfo           --------------------------
	.section	.note.nv.tkinfo,"",@"SHT_NOTE"
	.sectionflags	@"SHF_NOTE_NV_TKINFO"
	.tkinfo
        /*0018*/ 	.word	0x00000002
        /*0030*/ 	.string	""
        /*0030*/ 	.string	"ptxas"
        /*0030*/ 	.string	"Cuda compilation tools, release 13.0, V13.0.88"
        /*0030*/ 	.string	"Build cuda_13.0.r13.0/compiler.36424714_0"
        /*0030*/ 	.string	"-arch sm_100 -m 64 "



//--------------------- .note.nv.cuinfo           --------------------------
	.section	.note.nv.cuinfo,"",@"SHT_NOTE"
	.sectionflags	@"SHF_NOTE_NV_CUINFO"
        /*0018*/ 	.short	0x0002
        /*001a*/ 	.short	0x0064
        /*001c*/ 	.short	0x0082
	.zero		2


//--------------------- .nv.info                  --------------------------
	.section	.nv.info,"",@"SHT_CUDA_INFO"
	.align	4


	//----- nvinfo : EIATTR_REGCOUNT
	.align		4
        /*0000*/ 	.byte	0x04, 0x2f
        /*0002*/ 	.short	(.L_1 - .L_0)
	.align		4
.L_0:
        /*0004*/ 	.word	index@(_Z17compute_distancesPKfS0_iiP9DistLabelPKi)
        /*0008*/ 	.word	0x0000001f


	//----- nvinfo : EIATTR_FRAME_SIZE
	.align		4
.L_1:
        /*000c*/ 	.byte	0x04, 0x11
        /*000e*/ 	.short	(.L_3 - .L_2)
	.align		4
.L_2:
        /*0010*/ 	.word	index@($__internal_0_$__cuda_sm20_sqrt_rn_f32_slowpath)
        /*0014*/ 	.word	0x00000000


	//----- nvinfo : EIATTR_FRAME_SIZE
	.align		4
.L_3:
        /*0018*/ 	.byte	0x04, 0x11
        /*001a*/ 	.short	(.L_5 - .L_4)
	.align		4
.L_4:
        /*001c*/ 	.word	index@(_Z17compute_distancesPKfS0_iiP9DistLabelPKi)
        /*0020*/ 	.word	0x00000000


	//----- nvinfo : EIATTR_MIN_STACK_SIZE
	.align		4
.L_5:
        /*0024*/ 	.byte	0x04, 0x12
        /*0026*/ 	.short	(.L_7 - .L_6)
	.align		4
.L_6:
        /*0028*/ 	.word	index@(_Z17compute_distancesPKfS0_iiP9DistLabelPKi)
        /*002c*/ 	.word	0x00000000
.L_7:


//--------------------- .nv.compat                --------------------------
	.section	.nv.compat,"",@"SHT_CUDA_COMPAT_INFO"
	.align	4
        /*0000*/ 	.byte	0x02, 0x09, 0x00, 0x00, 0x02, 0x02, 0x01, 0x00, 0x02, 0x05, 0x05, 0x00, 0x03, 0x07, 0x01, 0x01
        /*0010*/ 	.byte	0x02, 0x03, 0x00, 0x00, 0x02, 0x06, 0x01, 0x00, 0x04, 0x0b, 0x08, 0x00, 0x01, 0x00, 0x00, 0x00
        /*0020*/ 	.byte	0x00, 0x00, 0x00, 0x00


//--------------------- .nv.info._Z17compute_distancesPKfS0_iiP9DistLabelPKi --------------------------
	.section	.nv.info._Z17compute_distancesPKfS0_iiP9DistLabelPKi,"",@"SHT_CUDA_INFO"
	.sectionflags	@""
	.align	4


	//----- nvinfo : EIATTR_CUDA_API_VERSION
	.align		4
        /*0000*/ 	.byte	0x04, 0x37
        /*0002*/ 	.short	(.L_9 - .L_8)
.L_8:
        /*0004*/ 	.word	0x00000082


	//----- nvinfo : EIATTR_KPARAM_INFO
	.align		4
.L_9:
        /*0008*/ 	.byte	0x04, 0x17
        /*000a*/ 	.short	(.L_11 - .L_10)
.L_10:
        /*000c*/ 	.word	0x00000000
        /*0010*/ 	.short	0x0005
        /*0012*/ 	.short	0x0020
        /*0014*/ 	.byte	0x00, 0xf5, 0x21, 0x00


	//----- nvinfo : EIATTR_KPARAM_INFO
	.align		4
.L_11:
        /*0018*/ 	.byte	0x04, 0x17
        /*001a*/ 	.short	(.L_13 - .L_12)
.L_12:
        /*001c*/ 	.word	0x00000000
        /*0020*/ 	.short	0x0004
        /*0022*/ 	.short	0x0018
        /*0024*/ 	.byte	0x00, 0xf5, 0x21, 0x00


	//----- nvinfo : EIATTR_KPARAM_INFO
	.align		4
.L_13:
        /*0028*/ 	.byte	0x04, 0x17
        /*002a*/ 	.short	(.L_15 - .L_14)
.L_14:
        /*002c*/ 	.word	0x00000000
        /*0030*/ 	.short	0x0003
        /*0032*/ 	.short	0x0014
        /*0034*/ 	.byte	0x00, 0xf0, 0x11, 0x00


	//----- nvinfo : EIATTR_KPARAM_INFO
	.align		4
.L_15:
        /*0038*/ 	.byte	0x04, 0x17
        /*003a*/ 	.short	(.L_17 - .L_16)
.L_16:
        /*003c*/ 	.word	0x00000000
        /*0040*/ 	.short	0x0002
        /*0042*/ 	.short	0x0010
        /*0044*/ 	.byte	0x00, 0xf0, 0x11, 0x00


	//----- nvinfo : EIATTR_KPARAM_INFO
	.align		4
.L_17:
        /*0048*/ 	.byte	0x04, 0x17
        /*004a*/ 	.short	(.L_19 - .L_18)
.L_18:
        /*004c*/ 	.word	0x00000000
        /*0050*/ 	.short	0x0001
        /*0052*/ 	.short	0x0008
        /*0054*/ 	.byte	0x00, 0xf5, 0x21, 0x00


	//----- nvinfo : EIATTR_KPARAM_INFO
	.align		4
.L_19:
        /*0058*/ 	.byte	0x04, 0x17
        /*005a*/ 	.short	(.L_21 - .L_20)
.L_20:
        /*005c*/ 	.word	0x00000000
        /*0060*/ 	.short	0x0000
        /*0062*/ 	.short	0x0000
        /*0064*/ 	.byte	0x00, 0xf5, 0x21, 0x00


	//----- nvinfo : EIATTR_SPARSE_MMA_MASK
	.align		4
.L_21:
        /*0068*/ 	.byte	0x03, 0x50
        /*006a*/ 	.short	0x0000


	//----- nvinfo : EIATTR_MAXREG_COUNT
	.align		4
        /*006c*/ 	.byte	0x03, 0x1b
        /*006e*/ 	.short	0x00ff


	//----- nvinfo : EIATTR_MERCURY_ISA_VERSION
	.align		4
        /*0070*/ 	.byte	0x03, 0x5f
        /*0072*/ 	.short	0x0101


	//----- nvinfo : EIATTR_VRC_CTA_INIT_COUNT
	.align		4
        /*0074*/ 	.byte	0x02, 0x4a
	.zero		1
	.zero		1


	//----- nvinfo : EIATTR_EXIT_INSTR_OFFSETS
	.align		4
        /*0078*/ 	.byte	0x04, 0x1c
        /*007a*/ 	.short	(.L_23 - .L_22)


	//   ....[0]....
.L_22:
        /*007c*/ 	.word	0x00000070


	//   ....[1]....
        /*0080*/ 	.word	0x00000d70


	//----- nvinfo : EIATTR_CRS_STACK_SIZE
	.align		4
.L_23:
        /*0084*/ 	.byte	0x04, 0x1e
        /*0086*/ 	.short	(.L_25 - .L_24)
.L_24:
        /*0088*/ 	.word	0x00000000


	//----- nvinfo : EIATTR_CBANK_PARAM_SIZE
	.align		4
.L_25:
        /*008c*/ 	.byte	0x03, 0x19
        /*008e*/ 	.short	0x0028


	//----- nvinfo : EIATTR_PARAM_CBANK
	.align		4
        /*0090*/ 	.byte	0x04, 0x0a
        /*0092*/ 	.short	(.L_27 - .L_26)
	.align		4
.L_26:
        /*0094*/ 	.word	index@(.nv.constant0._Z17compute_distancesPKfS0_iiP9DistLabelPKi)
        /*0098*/ 	.short	0x0380
        /*009a*/ 	.short	0x0028


	//----- nvinfo : EIATTR_SW_WAR
	.align		4
.L_27:
        /*009c*/ 	.byte	0x04, 0x36
        /*009e*/ 	.short	(.L_29 - .L_28)
.L_28:
        /*00a0*/ 	.word	0x00000008
.L_29:


//--------------------- .nv.callgraph             --------------------------
	.section	.nv.callgraph,"",@"SHT_CUDA_CALLGRAPH"
	.align	4
	.sectionentsize	8
	.align		4
        /*0000*/ 	.word	0x00000000
	.align		4
        /*0004*/ 	.word	0xffffffff
	.align		4
        /*0008*/ 	.word	0x00000000
	.align		4
        /*000c*/ 	.word	0xfffffffe
	.align		4
        /*0010*/ 	.word	0x00000000
	.align		4
        /*0014*/ 	.word	0xfffffffd
	.align		4
        /*0018*/ 	.word	0x00000000
	.align		4
        /*001c*/ 	.word	0xfffffffc


//--------------------- .text._Z17compute_distancesPKfS0_iiP9DistLabelPKi --------------------------
	.section	.text._Z17compute_distancesPKfS0_iiP9DistLabelPKi,"ax",@progbits
	.align	128
        .global         _Z17compute_distancesPKfS0_iiP9DistLabelPKi
        .type           _Z17compute_distancesPKfS0_iiP9DistLabelPKi,@function
        .size           _Z17compute_distancesPKfS0_iiP9DistLabelPKi,(.L_x_11 - _Z17compute_distancesPKfS0_iiP9DistLabelPKi)
        .other          _Z17compute_distancesPKfS0_iiP9DistLabelPKi,@"STO_CUDA_ENTRY STV_DEFAULT"
_Z17compute_distancesPKfS0_iiP9DistLabelPKi:
.text._Z17compute_distancesPKfS0_iiP9DistLabelPKi:
[----:B------:R-:W-:Y:S01]  /*0000*/  LDC R1, c[0x0][0x37c] ;  /* 0x0000df00ff017b82 */ /* 0x000fe20000000800 */
[----:B------:R-:W0:Y:S01]  /*0010*/  S2R R6, SR_CTAID.X ;  /* 0x0000000000067919 */ /* 0x000e220000002500 */
[----:B------:R-:W0:Y:S01]  /*0020*/  LDCU UR4, c[0x0][0x360] ;  /* 0x00006c00ff0477ac */ /* 0x000e220008000800 */
[----:B------:R-:W0:Y:S01]  /*0030*/  S2R R3, SR_TID.X ;  /* 0x0000000000037919 */ /* 0x000e220000002100 */
[----:B------:R-:W1:Y:S01]  /*0040*/  LDCU UR5, c[0x0][0x390] ;  /* 0x00007200ff0577ac */ /* 0x000e620008000800 */
[----:B0-----:R-:W-:-:S05]  /*0050*/  IMAD R6, R6, UR4, R3 ;  /* 0x0000000406067c24 */ /* 0x001fca000f8e0203 */
[----:B-1----:R-:W-:-:S13]  /*0060*/  ISETP.GE.AND P0, PT, R6, UR5, PT ;  /* 0x0000000506007c0c */ /* 0x002fda000bf06270 */
[----:B------:R-:W-:Y:S05]  /*0070*/  @P0 EXIT ;  /* 0x000000000000094d */ /* 0x000fea0003800000 */
[----:B------:R-:W0:Y:S01]  /*0080*/  LDCU UR8, c[0x0][0x394] ;  /* 0x00007280ff0877ac */ /* 0x000e220008000800 */
[----:B------:R-:W-:Y:S01]  /*0090*/  HFMA2 R13, -RZ, RZ, 0, 0 ;  /* 0x00000000ff0d7431 */ /* 0x000fe200000001ff */
[----:B------:R-:W1:Y:S01]  /*00a0*/  LDCU.64 UR12, c[0x0][0x358] ;  /* 0x00006b00ff0c77ac */ /* 0x000e620008000a00 */
[----:B0-----:R-:W-:-:S09]  /*00b0*/  UISETP.GE.AND UP0, UPT, UR8, 0x1, UPT ;  /* 0x000000010800788c */ /* 0x001fd2000bf06270 */
[----:B-1----:R-:W-:Y:S05]  /*00c0*/  BRA.U !UP0, `(.L_x_0) ;  /* 0x0000000908d47547 */ /* 0x002fea000b800000 */
[----:B------:R-:W-:Y:S02]  /*00d0*/  UISETP.GE.U32.AND UP1, UPT, UR8, 0x10, UPT ;  /* 0x000000100800788c */ /* 0x000fe4000bf26070 */
[----:B------:R-:W-:Y:S01]  /*00e0*/  IMAD R0, R6, UR8, RZ ;  /* 0x0000000806007c24 */ /* 0x000fe2000f8e02ff */
[----:B------:R-:W-:Y:S01]  /*00f0*/  ULOP3.LUT UR9, UR8, 0xf, URZ, 0xc0, !UPT ;  /* 0x0000000f08097892 */ /* 0x000fe2000f8ec0ff */
[----:B------:R-:W-:Y:S02]  /*0100*/  MOV R13, RZ ;  /* 0x000000ff000d7202 */ /* 0x000fe40000000f00 */
[----:B------:R-:W-:Y:S01]  /*0110*/  MOV R7, RZ ;  /* 0x000000ff00077202 */ /* 0x000fe20000000f00 */
[----:B------:R-:W-:Y:S02]  /*0120*/  UISETP.NE.AND UP0, UPT, UR9, URZ, UPT ;  /* 0x000000ff0900728c */ /* 0x000fe4000bf05270 */
[----:B------:R-:W-:Y:S09]  /*0130*/  BRA.U !UP1, `(.L_x_1) ;  /* 0x0000000509547547 */ /* 0x000ff2000b800000 */
[----:B------:R-:W0:Y:S01]  /*0140*/  LDCU.128 UR4, c[0x0][0x380] ;  /* 0x00007000ff0477ac */ /* 0x000e220008000c00 */
[----:B------:R-:W-:Y:S02]  /*0150*/  MOV R13, RZ ;  /* 0x000000ff000d7202 */ /* 0x000fe40000000f00 */
[----:B------:R-:W-:Y:S01]  /*0160*/  MOV R8, R0 ;  /* 0x0000000000087202 */ /* 0x000fe20000000f00 */
[----:B------:R-:W-:-:S04]  /*0170*/  ULOP3.LUT UR10, UR8, 0x7ffffff0, URZ, 0xc0, !UPT ;  /* 0x7ffffff0080a7892 */ /* 0x000fc8000f8ec0ff */
[----:B------:R-:W-:Y:S02]  /*0180*/  UIADD3 UR11, UPT, UPT, -UR10, URZ, URZ ;  /* 0x000000ff0a0b7290 */ /* 0x000fe4000fffe1ff */
[----:B------:R-:W-:Y:S01]  /*0190*/  MOV R7, UR10 ;  /* 0x0000000a00077c02 */ /* 0x000fe20008000f00 */
[----:B0-----:R-:W-:Y:S02]  /*01a0*/  UIADD3 UR6, UP1, UPT, UR6, 0x20, URZ ;  /* 0x0000002006067890 */ /* 0x001fe4000ff3e0ff */
[----:B------:R-:W-:Y:S02]  /*01b0*/  UIADD3 UR4, UP2, UPT, UR4, 0x20, URZ ;  /* 0x0000002004047890 */ /* 0x000fe4000ff5e0ff */
[----:B------:R-:W-:Y:S02]  /*01c0*/  UIADD3.X UR7, UPT, UPT, URZ, UR7, URZ, UP1, !UPT ;  /* 0x00000007ff077290 */ /* 0x000fe40008ffe4ff */
[----:B------:R-:W-:Y:S01]  /*01d0*/  MOV R2, UR6 ;  /* 0x0000000600027c02 */ /* 0x000fe20008000f00 */
[----:B------:R-:W-:-:S03]  /*01e0*/  UIADD3.X UR5, UPT, UPT, URZ, UR5, URZ, UP2, !UPT ;  /* 0x00000005ff057290 */ /* 0x000fc600097fe4ff */
[----:B------:R-:W-:-:S09]  /*01f0*/  MOV R3, UR7 ;  /* 0x0000000700037c02 */ /* 0x000fd20008000f00 */
.L_x_2:
[----:B------:R-:W-:Y:S01]  /*0200*/  MOV R4, UR4 ;  /* 0x0000000400047c02 */ /* 0x000fe20008000f00 */
[----:B------:R-:W2:Y:S01]  /*0210*/  LDG.E R9, desc[UR12][R2.64+-0x20] ;  /* 0xffffe00c02097981 */ /* 0x000ea2000c1e1900 */
[----:B------:R-:W-:-:S03]  /*0220*/  MOV R5, UR5 ;  /* 0x0000000500057c02 */ /* 0x000fc60008000f00 */
[----:B------:R-:W3:Y:S01]  /*0230*/  LDG.E R24, desc[UR12][R2.64+-0x1c] ;  /* 0xffffe40c02187981 */ /* 0x000ee2000c1e1900 */
[----:B------:R-:W-:-:S03]  /*0240*/  IMAD.WIDE R4, R8, 0x4, R4 ;  /* 0x0000000408047825 */ /* 0x000fc600078e0204 */
[----:B------:R-:W4:Y:S04]  /*0250*/  LDG.E R16, desc[UR12][R2.64+-0x18] ;  /* 0xffffe80c02107981 */ /* 0x000f28000c1e1900 */
[----:B------:R-:W2:Y:S04]  /*0260*/  LDG.E R10, desc[UR12][R4.64+-0x20] ;  /* 0xffffe00c040a7981 */ /* 0x000ea8000c1e1900 */
[----:B------:R-:W3:Y:S04]  /*0270*/  LDG.E R25, desc[UR12][R4.64+-0x1c] ;  /* 0xffffe40c04197981 */ /* 0x000ee8000c1e1900 */
[----:B------:R-:W4:Y:S04]  /*0280*/  LDG.E R15, desc[UR12][R4.64+-0x18] ;  /* 0xffffe80c040f7981 */ /* 0x000f28000c1e1900 */
[----:B------:R-:W5:Y:S04]  /*0290*/  LDG.E R17, desc[UR12][R2.64+-0x14] ;  /* 0xffffec0c02117981 */ /* 0x000f68000c1e1900 */
        /* <DEDUP_REMOVED lines=8> */
[----:B------:R-:W5:Y:S01]  /*0320*/  LDG.E R26, desc[UR12][R2.64+0x1c] ;  /* 0x00001c0c021a7981 */ /* 0x000f62000c1e1900 */
[----:B--2---:R-:W-:-:S03]  /*0330*/  FADD R14, R9, -R10 ;  /* 0x8000000a090e7221 */ /* 0x004fc60000000000 */
[----:B------:R-:W2:Y:S01]  /*0340*/  LDG.E R10, desc[UR12][R2.64+-0x4] ;  /* 0xfffffc0c020a7981 */ /* 0x000ea2000c1e1900 */
[----:B------:R-:W-:Y:S01]  /*0350*/  FFMA R23, R14, R14, R13 ;  /* 0x0000000e0e177223 */ /* 0x000fe2000000000d */
[----:B---3--:R-:W-:Y:S02]  /*0360*/  FADD R24, R24, -R25 ;  /* 0x8000001918187221 */ /* 0x008fe40000000000 */
[----:B------:R-:W2:Y:S02]  /*0370*/  LDG.E R9, desc[UR12][R4.64+-0x4] ;  /* 0xfffffc0c04097981 */ /* 0x000ea4000c1e1900 */
[----:B------:R-:W-:Y:S01]  /*0380*/  FFMA R23, R24, R24, R23 ;  /* 0x0000001818177223 */ /* 0x000fe20000000017 */
[----:B----4-:R-:W-:Y:S01]  /*0390*/  FADD R24, R16, -R15 ;  /* 0x8000000f10187221 */ /* 0x010fe20000000000 */
[----:B------:R-:W3:Y:S04]  /*03a0*/  LDG.E R13, desc[UR12][R2.64] ;  /* 0x0000000c020d7981 */ /* 0x000ee8000c1e1900 */
[----:B------:R-:W3:Y:S01]  /*03b0*/  LDG.E R14, desc[UR12][R4.64] ;  /* 0x0000000c040e7981 */ /* 0x000ee2000c1e1900 */
[----:B------:R-:W-:Y:S01]  /*03c0*/  FFMA R23, R24, R24, R23 ;  /* 0x0000001818177223 */ /* 0x000fe20000000017 */
[----:B-----5:R-:W-:-:S02]  /*03d0*/  FADD R24, R17, -R18 ;  /* 0x8000001211187221 */ /* 0x020fc40000000000 */
[----:B------:R-:W4:Y:S04]  /*03e0*/  LDG.E R16, desc[UR12][R2.64+0x4] ;  /* 0x0000040c02107981 */ /* 0x000f28000c1e1900 */
[----:B------:R-:W4:Y:S01]  /*03f0*/  LDG.E R15, desc[UR12][R4.64+0x4] ;  /* 0x0000040c040f7981 */ /* 0x000f22000c1e1900 */
[----:B------:R-:W-:Y:S01]  /*0400*/  FFMA R23, R24, R24, R23 ;  /* 0x0000001818177223 */ /* 0x000fe20000000017 */
[----:B------:R-:W-:Y:S02]  /*0410*/  FADD R24, R20, -R19 ;  /* 0x8000001314187221 */ /* 0x000fe40000000000 */
[----:B------:R-:W5:Y:S04]  /*0420*/  LDG.E R18, desc[UR12][R2.64+0x8] ;  /* 0x0000080c02127981 */ /* 0x000f68000c1e1900 */
[----:B------:R-:W5:Y:S01]  /*0430*/  LDG.E R17, desc[UR12][R4.64+0x8] ;  /* 0x0000080c04117981 */ /* 0x000f62000c1e1900 */
[----:B------:R-:W-:Y:S01]  /*0440*/  FFMA R23, R24, R24, R23 ;  /* 0x0000001818177223 */ /* 0x000fe20000000017 */
[----:B------:R-:W-:-:S02]  /*0450*/  FADD R24, R21, -R22 ;  /* 0x8000001615187221 */ /* 0x000fc40000000000 */
[----:B------:R-:W5:Y:S04]  /*0460*/  LDG.E R20, desc[UR12][R2.64+0xc] ;  /* 0x00000c0c02147981 */ /* 0x000f68000c1e1900 */
[----:B------:R-:W5:Y:S01]  /*0470*/  LDG.E R19, desc[UR12][R4.64+0xc] ;  /* 0x00000c0c04137981 */ /* 0x000f62000c1e1900 */
[----:B------:R-:W-:-:S03]  /*0480*/  FFMA R23, R24, R24, R23 ;  /* 0x0000001818177223 */ /* 0x000fc60000000017 */
[----:B------:R-:W5:Y:S04]  /*0490*/  LDG.E R21, desc[UR12][R2.64+0x10] ;  /* 0x0000100c02157981 */ /* 0x000f68000c1e1900 */
[----:B------:R-:W5:Y:S01]  /*04a0*/  LDG.E R22, desc[UR12][R4.64+0x10] ;  /* 0x0000100c04167981 */ /* 0x000f62000c1e1900 */
[----:B------:R-:W-:-:S03]  /*04b0*/  FADD R28, R12, -R11 ;  /* 0x8000000b0c1c7221 */ /* 0x000fc60000000000 */
[----:B------:R-:W5:Y:S04]  /*04c0*/  LDG.E R25, desc[UR12][R2.64+0x14] ;  /* 0x0000140c02197981 */ /* 0x000f68000c1e1900 */
[----:B------:R-:W5:Y:S04]  /*04d0*/  LDG.E R24, desc[UR12][R4.64+0x14] ;  /* 0x0000140c04187981 */ /* 0x000f68000c1e1900 */
[----:B------:R0:W5:Y:S04]  /*04e0*/  LDG.E R12, desc[UR12][R2.64+0x18] ;  /* 0x0000180c020c7981 */ /* 0x000168000c1e1900 */
[----:B------:R-:W5:Y:S01]  /*04f0*/  LDG.E R11, desc[UR12][R4.64+0x18] ;  /* 0x0000180c040b7981 */ /* 0x000f62000c1e1900 */
[----:B------:R-:W-:Y:S01]  /*0500*/  FFMA R23, R28, R28, R23 ;  /* 0x0000001c1c177223 */ /* 0x000fe20000000017 */
[----:B------:R-:W-:-:S04]  /*0510*/  UIADD3 UR11, UPT, UPT, UR11, 0x10, URZ ;  /* 0x000000100b0b7890 */ /* 0x000fc8000fffe0ff */
[----:B------:R-:W-:Y:S01]  /*0520*/  UISETP.NE.AND UP1, UPT, UR11, URZ, UPT ;  /* 0x000000ff0b00728c */ /* 0x000fe2000bf25270 */
[----:B0-----:R-:W-:Y:S01]  /*0530*/  IADD3 R2, P0, PT, R2, 0x40, RZ ;  /* 0x0000004002027810 */ /* 0x001fe20007f1e0ff */
[----:B------:R-:W-:Y:S01]  /*0540*/  FADD R26, R26, -R27 ;  /* 0x8000001b1a1a7221 */ /* 0x000fe20000000000 */
[----:B------:R-:W-:Y:S02]  /*0550*/  IADD3 R8, PT, PT, R8, 0x10, RZ ;  /* 0x0000001008087810 */ /* 0x000fe40007ffe0ff */
[----:B------:R-:W-:Y:S01]  /*0560*/  IADD3.X R3, PT, PT, RZ, R3, RZ, P0, !PT ;  /* 0x00000003ff037210 */ /* 0x000fe200007fe4ff */
[----:B--2---:R-:W-:-:S04]  /*0570*/  FADD R10, R10, -R9 ;  /* 0x800000090a0a7221 */ /* 0x004fc80000000000 */
[----:B------:R-:W-:Y:S01]  /*0580*/  FFMA R23, R10, R10, R23 ;  /* 0x0000000a0a177223 */ /* 0x000fe20000000017 */
[----:B---3--:R-:W-:-:S04]  /*0590*/  FADD R14, R13, -R14 ;  /* 0x8000000e0d0e7221 */ /* 0x008fc80000000000 */
[----:B------:R-:W-:Y:S01]  /*05a0*/  FFMA R23, R14, R14, R23 ;  /* 0x0000000e0e177223 */ /* 0x000fe20000000017 */
[----:B----4-:R-:W-:-:S04]  /*05b0*/  FADD R16, R16, -R15 ;  /* 0x8000000f10107221 */ /* 0x010fc80000000000 */
[----:B------:R-:W-:Y:S01]  /*05c0*/  FFMA R23, R16, R16, R23 ;  /* 0x0000001010177223 */ /* 0x000fe20000000017 */
[----:B-----5:R-:W-:-:S04]  /*05d0*/  FADD R18, R18, -R17 ;  /* 0x8000001112127221 */ /* 0x020fc80000000000 */
[----:B------:R-:W-:Y:S01]  /*05e0*/  FFMA R23, R18, R18, R23 ;  /* 0x0000001212177223 */ /* 0x000fe20000000017 */
[----:B------:R-:W-:-:S04]  /*05f0*/  FADD R20, R20, -R19 ;  /* 0x8000001314147221 */ /* 0x000fc80000000000 */
[----:B------:R-:W-:Y:S01]  /*0600*/  FFMA R23, R20, R20, R23 ;  /* 0x0000001414177223 */ /* 0x000fe20000000017 */
[----:B------:R-:W-:-:S04]  /*0610*/  FADD R22, R21, -R22 ;  /* 0x8000001615167221 */ /* 0x000fc80000000000 */
[----:B------:R-:W-:Y:S01]  /*0620*/  FFMA R23, R22, R22, R23 ;  /* 0x0000001616177223 */ /* 0x000fe20000000017 */
[----:B------:R-:W-:-:S04]  /*0630*/  FADD R24, R25, -R24 ;  /* 0x8000001819187221 */ /* 0x000fc80000000000 */
[----:B------:R-:W-:Y:S01]  /*0640*/  FFMA R23, R24, R24, R23 ;  /* 0x0000001818177223 */ /* 0x000fe20000000017 */
[----:B------:R-:W-:-:S04]  /*0650*/  FADD R12, R12, -R11 ;  /* 0x8000000b0c0c7221 */ /* 0x000fc80000000000 */
[----:B------:R-:W-:-:S04]  /*0660*/  FFMA R23, R12, R12, R23 ;  /* 0x0000000c0c177223 */ /* 0x000fc80000000017 */
[----:B------:R-:W-:Y:S01]  /*0670*/  FFMA R13, R26, R26, R23 ;  /* 0x0000001a1a0d7223 */ /* 0x000fe20000000017 */
[----:B------:R-:W-:Y:S06]  /*0680*/  BRA.U UP1, `(.L_x_2) ;  /* 0xfffffff901dc7547 */ /* 0x000fec000b83ffff */
.L_x_1:
[----:B------:R-:W-:Y:S05]  /*0690*/  BRA.U !UP0, `(.L_x_0) ;  /* 0x0000000508607547 */ /* 0x000fea000b800000 */
[----:B------:R-:W-:Y:S02]  /*06a0*/  UISETP.GE.U32.AND UP0, UPT, UR9, 0x8, UPT ;  /* 0x000000080900788c */ /* 0x000fe4000bf06070 */
[----:B------:R-:W-:-:S04]  /*06b0*/  ULOP3.LUT UR5, UR8, 0x7, URZ, 0xc0, !UPT ;  /* 0x0000000708057892 */ /* 0x000fc8000f8ec0ff */
[----:B------:R-:W-:-:S03]  /*06c0*/  UISETP.NE.AND UP1, UPT, UR5, URZ, UPT ;  /* 0x000000ff0500728c */ /* 0x000fc6000bf25270 */
[----:B------:R-:W-:Y:S08]  /*06d0*/  BRA.U !UP0, `(.L_x_3) ;  /* 0x0000000108987547 */ /* 0x000ff0000b800000 */
[----:B------:R-:W0:Y:S01]  /*06e0*/  LDC.64 R4, c[0x0][0x380] ;  /* 0x0000e000ff047b82 */ /* 0x000e220000000a00 */
[----:B------:R-:W-:-:S07]  /*06f0*/  IADD3 R9, PT, PT, R0, R7, RZ ;  /* 0x0000000700097210 */ /* 0x000fce0007ffe0ff */
[----:B------:R-:W1:Y:S01]  /*0700*/  LDC.64 R2, c[0x0][0x388] ;  /* 0x0000e200ff027b82 */ /* 0x000e620000000a00 */
[----:B0-----:R-:W-:-:S05]  /*0710*/  IMAD.WIDE R4, R9, 0x4, R4 ;  /* 0x0000000409047825 */ /* 0x001fca00078e0204 */
[----:B------:R-:W2:Y:S01]  /*0720*/  LDG.E R21, desc[UR12][R4.64] ;  /* 0x0000000c04157981 */ /* 0x000ea2000c1e1900 */
[----:B-1----:R-:W-:-:S03]  /*0730*/  IMAD.WIDE.U32 R2, R7, 0x4, R2 ;  /* 0x0000000407027825 */ /* 0x002fc600078e0002 */
[----:B------:R-:W3:Y:S04]  /*0740*/  LDG.E R23, desc[UR12][R4.64+0x4] ;  /* 0x0000040c04177981 */ /* 0x000ee8000c1e1900 */
[----:B------:R-:W2:Y:S04]  /*0750*/  LDG.E R18, desc[UR12][R2.64] ;  /* 0x0000000c02127981 */ /* 0x000ea8000c1e1900 */
[----:B------:R-:W3:Y:S04]  /*0760*/  LDG.E R20, desc[UR12][R2.64+0x4] ;  /* 0x0000040c02147981 */ /* 0x000ee8000c1e1900 */
[----:B------:R-:W4:Y:S04]  /*0770*/  LDG.E R25, desc[UR12][R4.64+0x8] ;  /* 0x0000080c04197981 */ /* 0x000f28000c1e1900 */
        /* <DEDUP_REMOVED lines=11> */
[----:B------:R-:W-:Y:S01]  /*0830*/  IADD3 R7, PT, PT, R7, 0x8, RZ ;  /* 0x0000000807077810 */ /* 0x000fe20007ffe0ff */
        /* <DEDUP_REMOVED lines=15> */
[----:B------:R-:W-:-:S07]  /*0930*/  FFMA R13, R16, R16, R13 ;  /* 0x00000010100d7223 */ /* 0x000fce000000000d */
.L_x_3:
        /* <DEDUP_REMOVED lines=26> */
[----:B------:R-:W-:-:S07]  /*0ae0*/  FFMA R13, R17, R17, R8 ;  /* 0x00000011110d7223 */ /* 0x000fce0000000008 */
.L_x_4:
[----:B------:R-:W-:Y:S05]  /*0af0*/  BRA.U !UP1, `(.L_x_0) ;  /* 0x0000000109487547 */ /* 0x000fea000b800000 */
[----:B------:R-:W0:Y:S01]  /*0b00*/  LDC.64 R4, c[0x0][0x388] ;  /* 0x0000e200ff047b82 */ /* 0x000e220000000a00 */
[----:B------:R-:W-:-:S07]  /*0b10*/  UIADD3 UR4, UPT, UPT, -UR4, URZ, URZ ;  /* 0x000000ff04047290 */ /* 0x000fce000fffe1ff */
[----:B------:R-:W1:Y:S01]  /*0b20*/  LDC.64 R2, c[0x0][0x380] ;  /* 0x0000e000ff027b82 */ /* 0x000e620000000a00 */
[----:B0-----:R-:W-:Y:S01]  /*0b30*/  IMAD.WIDE.U32 R4, R7, 0x4, R4 ;  /* 0x0000000407047825 */ /* 0x001fe200078e0004 */
[----:B------:R-:W-:Y:S02]  /*0b40*/  IADD3 R7, PT, PT, R0, R7, RZ ;  /* 0x0000000700077210 */ /* 0x000fe40007ffe0ff */
[----:B------:R-:W-:Y:S02]  /*0b50*/  MOV R8, R4 ;  /* 0x0000000400087202 */ /* 0x000fe40000000f00 */
[----:B------:R-:W-:-:S07]  /*0b60*/  MOV R9, R5 ;  /* 0x0000000500097202 */ /* 0x000fce0000000f00 */
.L_x_5:
[----:B-1----:R-:W-:Y:S01]  /*0b70*/  IMAD.WIDE R4, R7, 0x4, R2 ;  /* 0x0000000407047825 */ /* 0x002fe200078e0202 */
[----:B------:R0:W2:Y:S05]  /*0b80*/  LDG.E R0, desc[UR12][R8.64] ;  /* 0x0000000c08007981 */ /* 0x0000aa000c1e1900 */
[----:B------:R-:W2:Y:S01]  /*0b90*/  LDG.E R5, desc[UR12][R4.64] ;  /* 0x0000000c04057981 */ /* 0x000ea2000c1e1900 */
[----:B------:R-:W-:-:S04]  /*0ba0*/  UIADD3 UR4, UPT, UPT, UR4, 0x1, URZ ;  /* 0x0000000104047890 */ /* 0x000fc8000fffe0ff */
[----:B------:R-:W-:Y:S01]  /*0bb0*/  UISETP.NE.AND UP0, UPT, UR4, URZ, UPT ;  /* 0x000000ff0400728c */ /* 0x000fe2000bf05270 */
[----:B0-----:R-:W-:Y:S02]  /*0bc0*/  IADD3 R8, P0, PT, R8, 0x4, RZ ;  /* 0x0000000408087810 */ /* 0x001fe40007f1e0ff */
[----:B------:R-:W-:Y:S02]  /*0bd0*/  IADD3 R7, PT, PT, R7, 0x1, RZ ;  /* 0x0000000107077810 */ /* 0x000fe40007ffe0ff */
[----:B------:R-:W-:Y:S01]  /*0be0*/  IADD3.X R9, PT, PT, RZ, R9, RZ, P0, !PT ;  /* 0x00000009ff097210 */ /* 0x000fe200007fe4ff */
[----:B--2---:R-:W-:-:S04]  /*0bf0*/  FADD R0, R0, -R5 ;  /* 0x8000000500007221 */ /* 0x004fc80000000000 */
[----:B------:R-:W-:Y:S01]  /*0c00*/  FFMA R13, R0, R0, R13 ;  /* 0x00000000000d7223 */ /* 0x000fe2000000000d */
[----:B------:R-:W-:Y:S06]  /*0c10*/  BRA.U UP0, `(.L_x_5) ;  /* 0xfffffffd00d47547 */ /* 0x000fec000b83ffff */
.L_x_0:
[----:B------:R-:W-:Y:S01]  /*0c20*/  IADD3 R0, PT, PT, R13, -0xd000000, RZ ;  /* 0xf30000000d007810 */ /* 0x000fe20007ffe0ff */
[----:B------:R0:W1:Y:S01]  /*0c30*/  MUFU.RSQ R2, R13 ;  /* 0x0000000d00027308 */ /* 0x0000620000001400 */
[----:B------:R-:W-:Y:S02]  /*0c40*/  BSSY.RECONVERGENT B0, `(.L_x_6) ;  /* 0x000000b000007945 */ /* 0x000fe40003800200 */
[----:B------:R-:W-:-:S13]  /*0c50*/  ISETP.GT.U32.AND P0, PT, R0, 0x727fffff, PT ;  /* 0x727fffff0000780c */ /* 0x000fda0003f04070 */
[----:B0-----:R-:W-:Y:S05]  /*0c60*/  @!P0 BRA `(.L_x_7) ;  /* 0x0000000000108947 */ /* 0x001fea0003800000 */
[----:B------:R-:W-:Y:S02]  /*0c70*/  MOV R0, R13 ;  /* 0x0000000d00007202 */ /* 0x000fe40000000f00 */
[----:B------:R-:W-:-:S07]  /*0c80*/  MOV R8, 0xca0 ;  /* 0x00000ca000087802 */ /* 0x000fce0000000f00 */
[----:B-1----:R-:W-:Y:S05]  /*0c90*/  CALL.REL.NOINC `($__internal_0_$__cuda_sm20_sqrt_rn_f32_slowpath) ;  /* 0x0000000000387944 */ /* 0x002fea0003c00000 */
[----:B------:R-:W-:Y:S05]  /*0ca0*/  BRA `(.L_x_8) ;  /* 0x0000000000107947 */ /* 0x000fea0003800000 */
.L_x_7:
[C---:B-1----:R-:W-:Y:S01]  /*0cb0*/  FMUL.FTZ R0, R2.reuse, R13 ;  /* 0x0000000d02007220 */ /* 0x042fe20000410000 */
[----:B------:R-:W-:-:S03]  /*0cc0*/  FMUL.FTZ R2, R2, 0.5 ;  /* 0x3f00000002027820 */ /* 0x000fc60000410000 */
[----:B------:R-:W-:-:S04]  /*0cd0*/  FFMA R9, -R0, R0, R13 ;  /* 0x0000000000097223 */ /* 0x000fc8000000010d */
[----:B------:R-:W-:-:S07]  /*0ce0*/  FFMA R9, R9, R2, R0 ;  /* 0x0000000209097223 */ /* 0x000fce0000000000 */
.L_x_8:
[----:B------:R-:W-:Y:S05]  /*0cf0*/  BSYNC.RECONVERGENT B0 ;  /* 0x0000000000007941 */ /* 0x000fea0003800200 */
.L_x_6:
[----:B------:R-:W0:Y:S08]  /*0d00*/  LDC.64 R2, c[0x0][0x398] ;  /* 0x0000e600ff027b82 */ /* 0x000e300000000a00 */
[----:B------:R-:W1:Y:S01]  /*0d10*/  LDC.64 R4, c[0x0][0x3a0] ;  /* 0x0000e800ff047b82 */ /* 0x000e620000000a00 */
[----:B0-----:R-:W-:-:S05]  /*0d20*/  IMAD.WIDE R2, R6, 0x8, R2 ;  /* 0x0000000806027825 */ /* 0x001fca00078e0202 */
[----:B------:R-:W-:Y:S01]  /*0d30*/  STG.E desc[UR12][R2.64], R9 ;  /* 0x0000000902007986 */ /* 0x000fe2000c10190c */
[----:B-1----:R-:W-:-:S06]  /*0d40*/  IMAD.WIDE R6, R6, 0x4, R4 ;  /* 0x0000000406067825 */ /* 0x002fcc00078e0204 */
[----:B------:R-:W2:Y:S04]  /*0d50*/  LDG.E R7, desc[UR12][R6.64] ;  /* 0x0000000c06077981 */ /* 0x000ea8000c1e1900 */
[----:B--2---:R-:W-:Y:S01]  /*0d60*/  STG.E desc[UR12][R2.64+0x4], R7 ;  /* 0x0000040702007986 */ /* 0x004fe2000c10190c */
[----:B------:R-:W-:Y:S05]  /*0d70*/  EXIT ;  /* 0x000000000000794d */ /* 0x000fea0003800000 */
        .weak           $__internal_0_$__cuda_sm20_sqrt_rn_f32_slowpath
        .type           $__internal_0_$__cuda_sm20_sqrt_rn_f32_slowpath,@function
        .size           $__internal_0_$__cuda_sm20_sqrt_rn_f32_slowpath,(.L_x_11 - $__internal_0_$__cuda_sm20_sqrt_rn_f32_slowpath)
$__internal_0_$__cuda_sm20_sqrt_rn_f32_slowpath:
[----:B------:R-:W-:-:S13]  /*0d80*/  LOP3.LUT P0, RZ, R0, 0x7fffffff, RZ, 0xc0, !PT ;  /* 0x7fffffff00ff7812 */ /* 0x000fda000780c0ff */
[----:B------:R-:W-:Y:S01]  /*0d90*/  @!P0 MOV R2, R0 ;  /* 0x0000000000028202 */ /* 0x000fe20000000f00 */
[----:B------:R-:W-:Y:S06]  /*0da0*/  @!P0 BRA `(.L_x_9) ;  /* 0x0000000000408947 */ /* 0x000fec0003800000 */
[----:B------:R-:W-:-:S13]  /*0db0*/  FSETP.GEU.FTZ.AND P0, PT, R0, RZ, PT ;  /* 0x000000ff0000720b */ /* 0x000fda0003f1e000 */
[----:B------:R-:W-:Y:S01]  /*0dc0*/  @!P0 MOV R2, 0x7fffffff ;  /* 0x7fffffff00028802 */ /* 0x000fe20000000f00 */
[----:B------:R-:W-:Y:S06]  /*0dd0*/  @!P0 BRA `(.L_x_9) ;  /* 0x0000000000348947 */ /* 0x000fec0003800000 */
[----:B------:R-:W-:-:S13]  /*0de0*/  FSETP.GTU.FTZ.AND P0, PT, |R0|, +INF , PT ;  /* 0x7f8000000000780b */ /* 0x000fda0003f1c200 */
[----:B------:R-:W-:Y:S01]  /*0df0*/  @P0 FADD.FTZ R2, R0, 1 ;  /* 0x3f80000000020421 */ /* 0x000fe20000010000 */
[----:B------:R-:W-:Y:S06]  /*0e00*/  @P0 BRA `(.L_x_9) ;  /* 0x0000000000280947 */ /* 0x000fec0003800000 */
[----:B------:R-:W-:-:S13]  /*0e10*/  FSETP.NEU.FTZ.AND P0, PT, |R0|, +INF , PT ;  /* 0x7f8000000000780b */ /* 0x000fda0003f1d200 */
[----:B------:R-:W-:-:S04]  /*0e20*/  @P0 FFMA R3, R0, 1.84467440737095516160e+19, RZ ;  /* 0x5f80000000030823 */ /* 0x000fc800000000ff */
[----:B------:R-:W0:Y:S02]  /*0e30*/  @P0 MUFU.RSQ R2, R3 ;  /* 0x0000000300020308 */ /* 0x000e240000001400 */
[----:B0-----:R-:W-:Y:S01]  /*0e40*/  @P0 FMUL.FTZ R4, R3, R2 ;  /* 0x0000000203040220 */ /* 0x001fe20000410000 */
[----:B------:R-:W-:Y:S01]  /*0e50*/  @P0 FMUL.FTZ R7, R2, 0.5 ;  /* 0x3f00000002070820 */ /* 0x000fe20000410000 */
[----:B------:R-:W-:Y:S02]  /*0e60*/  @!P0 MOV R2, R0 ;  /* 0x0000000000028202 */ /* 0x000fe40000000f00 */
[----:B------:R-:W-:-:S04]  /*0e70*/  @P0 FADD.FTZ R5, -R4, -RZ ;  /* 0x800000ff04050221 */ /* 0x000fc80000010100 */
[----:B------:R-:W-:-:S04]  /*0e80*/  @P0 FFMA R5, R4, R5, R3 ;  /* 0x0000000504050223 */ /* 0x000fc80000000003 */
[----:B------:R-:W-:-:S04]  /*0e90*/  @P0 FFMA R5, R5, R7, R4 ;  /* 0x0000000705050223 */ /* 0x000fc80000000004 */
[----:B------:R-:W-:-:S07]  /*0ea0*/  @P0 FMUL.FTZ R2, R5, 2.3283064365386962891e-10 ;  /* 0x2f80000005020820 */ /* 0x000fce0000410000 */
.L_x_9:
[----:B------:R-:W-:Y:S01]  /*0eb0*/  HFMA2 R3, -RZ, RZ, 0, 0 ;  /* 0x00000000ff037431 */ /* 0x000fe200000001ff */
[----:B------:R-:W-:Y:S02]  /*0ec0*/  MOV R9, R2 ;  /* 0x0000000200097202 */ /* 0x000fe40000000f00 */
[----:B------:R-:W-:-:S04]  /*0ed0*/  MOV R2, R8 ;  /* 0x0000000800027202 */ /* 0x000fc80000000f00 */
[----:B------:R-:W-:Y:S05]  /*0ee0*/  RET.REL.NODEC R2 `(_Z17compute_distancesPKfS0_iiP9DistLabelPKi) ;  /* 0xfffffff002447950 */ /* 0x000fea0003c3ffff */
.L_x_10:
[----:B------:R-:W-:-:S00]  /*0ef0*/  BRA `(.L_x_10) ;  /* 0xfffffffc00fc7947 */ /* 0x000fc0000383ffff */
[----:B------:R-:W-:-:S00]  /*0f00*/  NOP ;  /* 0x0000000000007918 */ /* 0x000fc00000000000 */
[----:B------:R-:W-:-:S00]  /*0f10*/  NOP ;  /* 0x0000000000007918 */ /* 0x000fc00000000000 */
[----:B------:R-:W-:-:S00]  /*0f20*/  NOP ;  /* 0x0000000000007918 */ /* 0x000fc00000000000 */
[----:B------:R-:W-:-:S00]  /*0f30*/  NOP ;  /* 0x0000000000007918 */ /* 0x000fc00000000000 */
[----:B------:R-:W-:-:S00]  /*0f40*/  NOP ;  /* 0x0000000000007918 */ /* 0x000fc00000000000 */
[----:B------:R-:W-:-:S00]  /*0f50*/  NOP ;  /* 0x0000000000007918 */ /* 0x000fc00000000000 */
[----:B------:R-:W-:-:S00]  /*0f60*/  NOP ;  /* 0x0000000000007918 */ /* 0x000fc00000000000 */
[----:B------:R-:W-:-:S00]  /*0f70*/  NOP ;  /* 0x0000000000007918 */ /* 0x000fc00000000000 */
.L_x_11:


//--------------------- .nv.shared.reserved.0     --------------------------
	.section	.nv.shared.reserved.0,"aw",@nobits
	.weak		__nv_reservedSMEM_offset_0_alias
	.size		__nv_reservedSMEM_offset_0_alias, 0, 64
	.other		__nv_reservedSMEM_offset_0_alias,@"STO_CUDA_RESERVED_SHARED STV_DEFAULT"
__nv_reservedSMEM_offset_0_alias:
	.zero		0
	.zero		64


//--------------------- .nv.constant0._Z17compute_distancesPKfS0_iiP9DistLabelPKi --------------------------
	.section	.nv.constant0._Z17compute_distancesPKfS0_iiP9DistLabelPKi,"a",@progbits
	.sectionflags	@""
	.align	4
.nv.constant0._Z17compute_distancesPKfS0_iiP9DistLabelPKi:
	.zero		936


//--------------------- SYMBOLS --------------------------

	.type		.nv.reservedSmem.offset0,@object
	.size		.nv.reservedSmem.offset0,0x4
